//
// Generated by NVIDIA NVVM Compiler
//
// Compiler Build ID: CL-36424714
// Cuda compilation tools, release 13.0, V13.0.88
// Based on NVVM 20.0.0
//

.version 9.0
.target sm_100
.address_size 64

	// .globl	_ZN2gr9streamops7load_cu11load_kernelEPKhPhim

.visible .entry _ZN2gr9streamops7load_cu11load_kernelEPKhPhim(
	.param .u64 .ptr .align 1 _ZN2gr9streamops7load_cu11load_kernelEPKhPhim_param_0,
	.param .u64 .ptr .align 1 _ZN2gr9streamops7load_cu11load_kernelEPKhPhim_param_1,
	.param .u32 _ZN2gr9streamops7load_cu11load_kernelEPKhPhim_param_2,
	.param .u64 _ZN2gr9streamops7load_cu11load_kernelEPKhPhim_param_3
)
{
	.reg .pred 	%p<7>;
	.reg .b16 	%rs<6>;
	.reg .b32 	%r<6>;
	.reg .b64 	%rd<15>;

	ld.param.u64 	%rd6, [_ZN2gr9streamops7load_cu11load_kernelEPKhPhim_param_0];
	ld.param.u64 	%rd7, [_ZN2gr9streamops7load_cu11load_kernelEPKhPhim_param_1];
	ld.param.u32 	%r2, [_ZN2gr9streamops7load_cu11load_kernelEPKhPhim_param_2];
	ld.param.u64 	%rd8, [_ZN2gr9streamops7load_cu11load_kernelEPKhPhim_param_3];
	mov.u32 	%r3, %ctaid.x;
	mov.u32 	%r4, %ntid.x;
	mov.u32 	%r5, %tid.x;
	mad.lo.s32 	%r1, %r3, %r4, %r5;
	setp.ge.s32 	%p1, %r1, %r2;
	setp.eq.s64 	%p2, %rd8, 0;
	or.pred  	%p3, %p1, %p2;
	@%p3 bra 	$L__BB0_6;
	cvta.to.global.u64 	%rd9, %rd6;
	cvta.to.global.u64 	%rd10, %rd7;
	cvt.s64.s32 	%rd11, %r1;
	add.s64 	%rd1, %rd9, %rd11;
	add.s64 	%rd2, %rd10, %rd11;
	add.s64 	%rd12, %rd8, -1;
	setp.lt.u64 	%p4, %rd12, 3;
	@%p4 bra 	$L__BB0_4;
	and.b64  	%rd14, %rd8, -4;
	ld.global.u8 	%rs5, [%rd1];
$L__BB0_3:
	st.global.u8 	[%rd2], %rs5;
	ld.global.u8 	%rs5, [%rd1];
	st.global.u8 	[%rd2], %rs5;
	add.s64 	%rd14, %rd14, -4;
	setp.ne.s64 	%p5, %rd14, 0;
	@%p5 bra 	$L__BB0_3;
$L__BB0_4:
	and.b64  	%rd13, %rd8, 3;
	setp.eq.s64 	%p6, %rd13, 0;
	@%p6 bra 	$L__BB0_6;
	ld.global.u8 	%rs4, [%rd1];
	st.global.u8 	[%rd2], %rs4;
$L__BB0_6:
	ret;

}


// ===== COMPILED SASS (sm_100) =====

	.target	sm_100

	.elftype	@"ET_EXEC"


//--------------------- .note.nv.tkinfo           --------------------------
	.section	.note.nv.tkinfo,"",@"SHT_NOTE"
	.sectionflags	@"SHF_NOTE_NV_TKINFO"
	.tkinfo
        /*0018*/ 	.word	0x00000002
        /*0030*/ 	.string	""
        /*0030*/ 	.string	"ptxas"
        /*0030*/ 	.string	"Cuda compilation tools, release 13.0, V13.0.88"
        /*0030*/ 	.string	"Build cuda_13.0.r13.0/compiler.36424714_0"
        /*0030*/ 	.string	"-arch sm_100 -m 64 "



//--------------------- .note.nv.cuinfo           --------------------------
	.section	.note.nv.cuinfo,"",@"SHT_NOTE"
	.sectionflags	@"SHF_NOTE_NV_CUINFO"
        /*0018*/ 	.short	0x0002
        /*001a*/ 	.short	0x0064
        /*001c*/ 	.short	0x0082
	.zero		2


//--------------------- .nv.info                  --------------------------
	.section	.nv.info,"",@"SHT_CUDA_INFO"
	.align	4


	//----- nvinfo : EIATTR_REGCOUNT
	.align		4
        /*0000*/ 	.byte	0x04, 0x2f
        /*0002*/ 	.short	(.L_1 - .L_0)
	.align		4
.L_0:
        /*0004*/ 	.word	index@(_ZN2gr9streamops7load_cu11load_kernelEPKhPhim)
        /*0008*/ 	.word	0x00000010


	//----- nvinfo : EIATTR_FRAME_SIZE
	.align		4
.L_1:
        /*000c*/ 	.byte	0x04, 0x11
        /*000e*/ 	.short	(.L_3 - .L_2)
	.align		4
.L_2:
        /*0010*/ 	.word	index@(_ZN2gr9streamops7load_cu11load_kernelEPKhPhim)
        /*0014*/ 	.word	0x00000000


	//----- nvinfo : EIATTR_MIN_STACK_SIZE
	.align		4
.L_3:
        /*0018*/ 	.byte	0x04, 0x12
        /*001a*/ 	.short	(.L_5 - .L_4)
	.align		4
.L_4:
        /*001c*/ 	.word	index@(_ZN2gr9streamops7load_cu11load_kernelEPKhPhim)
        /*0020*/ 	.word	0x00000000
.L_5:


//--------------------- .nv.compat                --------------------------
	.section	.nv.compat,"",@"SHT_CUDA_COMPAT_INFO"
	.align	4
        /*0000*/ 	.byte	0x02, 0x09, 0x00, 0x00, 0x02, 0x02, 0x01, 0x00, 0x02, 0x05, 0x05, 0x00, 0x03, 0x07, 0x01, 0x01
        /*0010*/ 	.byte	0x02, 0x03, 0x00, 0x00, 0x02, 0x06, 0x01, 0x00, 0x04, 0x0b, 0x08, 0x00, 0x09, 0x00, 0x00, 0x00
        /*0020*/ 	.byte	0x00, 0x00, 0x00, 0x00


//--------------------- .nv.info._ZN2gr9streamops7load_cu11load_kernelEPKhPhim --------------------------
	.section	.nv.info._ZN2gr9streamops7load_cu11load_kernelEPKhPhim,"",@"SHT_CUDA_INFO"
	.sectionflags	@""
	.align	4


	//----- nvinfo : EIATTR_CUDA_API_VERSION
	.align		4
        /*0000*/ 	.byte	0x04, 0x37
        /*0002*/ 	.short	(.L_7 - .L_6)
.L_6:
        /*0004*/ 	.word	0x00000082


	//----- nvinfo : EIATTR_KPARAM_INFO
	.align		4
.L_7:
        /*0008*/ 	.byte	0x04, 0x17
        /*000a*/ 	.short	(.L_9 - .L_8)
.L_8:
        /*000c*/ 	.word	0x00000000
        /*0010*/ 	.short	0x0003
        /*0012*/ 	.short	0x0018
        /*0014*/ 	.byte	0x00, 0xf0, 0x21, 0x00


	//----- nvinfo : EIATTR_KPARAM_INFO
	.align		4
.L_9:
        /*0018*/ 	.byte	0x04, 0x17
        /*001a*/ 	.short	(.L_11 - .L_10)
.L_10:
        /*001c*/ 	.word	0x00000000
        /*0020*/ 	.short	0x0002
        /*0022*/ 	.short	0x0010
        /*0024*/ 	.byte	0x00, 0xf0, 0x11, 0x00


	//----- nvinfo : EIATTR_KPARAM_INFO
	.align		4
.L_11:
        /*0028*/ 	.byte	0x04, 0x17
        /*002a*/ 	.short	(.L_13 - .L_12)
.L_12:
        /*002c*/ 	.word	0x00000000
        /*0030*/ 	.short	0x0001
        /*0032*/ 	.short	0x0008
        /*0034*/ 	.byte	0x00, 0xf5, 0x21, 0x00


	//----- nvinfo : EIATTR_KPARAM_INFO
	.align		4
.L_13:
        /*0038*/ 	.byte	0x04, 0x17
        /*003a*/ 	.short	(.L_15 - .L_14)
.L_14:
        /*003c*/ 	.word	0x00000000
        /*0040*/ 	.short	0x0000
        /*0042*/ 	.short	0x0000
        /*0044*/ 	.byte	0x00, 0xf5, 0x21, 0x00


	//----- nvinfo : EIATTR_SPARSE_MMA_MASK
	.align		4
.L_15:
        /*0048*/ 	.byte	0x03, 0x50
        /*004a*/ 	.short	0x0000


	//----- nvinfo : EIATTR_MAXREG_COUNT
	.align		4
        /*004c*/ 	.byte	0x03, 0x1b
        /*004e*/ 	.short	0x00ff


	//----- nvinfo : EIATTR_MERCURY_ISA_VERSION
	.align		4
        /*0050*/ 	.byte	0x03, 0x5f
        /*0052*/ 	.short	0x0101


	//----- nvinfo : EIATTR_VRC_CTA_INIT_COUNT
	.align		4
        /*0054*/ 	.byte	0x02, 0x4a
	.zero		1
	.zero		1


	//----- nvinfo : EIATTR_EXIT_INSTR_OFFSETS
	.align		4
        /*0058*/ 	.byte	0x04, 0x1c
        /*005a*/ 	.short	(.L_17 - .L_16)


	//   ....[0]....
.L_16:
        /*005c*/ 	.word	0x000000a0


	//   ....[1]....
        /*0060*/ 	.word	0x000004b0


	//   ....[2]....
        /*0064*/ 	.word	0x000004e0


	//----- nvinfo : EIATTR_CBANK_PARAM_SIZE
	.align		4
.L_17:
        /*0068*/ 	.byte	0x03, 0x19
        /*006a*/ 	.short	0x0020


	//----- nvinfo : EIATTR_PARAM_CBANK
	.align		4
        /*006c*/ 	.byte	0x04, 0x0a
        /*006e*/ 	.short	(.L_19 - .L_18)
	.align		4
.L_18:
        /*0070*/ 	.word	index@(.nv.constant0._ZN2gr9streamops7load_cu11load_kernelEPKhPhim)
        /*0074*/ 	.short	0x0380
        /*0076*/ 	.short	0x0020


	//----- nvinfo : EIATTR_SW_WAR
	.align		4
.L_19:
        /*0078*/ 	.byte	0x04, 0x36
        /*007a*/ 	.short	(.L_21 - .L_20)
.L_20:
        /*007c*/ 	.word	0x00000008
.L_21:


//--------------------- .nv.callgraph             --------------------------
	.section	.nv.callgraph,"",@"SHT_CUDA_CALLGRAPH"
	.align	4
	.sectionentsize	8
	.align		4
        /*0000*/ 	.word	0x00000000
	.align		4
        /*0004*/ 	.word	0xffffffff
	.align		4
        /*0008*/ 	.word	0x00000000
	.align		4
        /*000c*/ 	.word	0xfffffffe
	.align		4
        /*0010*/ 	.word	0x00000000
	.align		4
        /*0014*/ 	.word	0xfffffffd
	.align		4
        /*0018*/ 	.word	0x00000000
	.align		4
        /*001c*/ 	.word	0xfffffffc


//--------------------- .text._ZN2gr9streamops7load_cu11load_kernelEPKhPhim --------------------------
	.section	.text._ZN2gr9streamops7load_cu11load_kernelEPKhPhim,"ax",@progbits
	.align	128
        .global         _ZN2gr9streamops7load_cu11load_kernelEPKhPhim
        .type           _ZN2gr9streamops7load_cu11load_kernelEPKhPhim,@function
        .size           _ZN2gr9streamops7load_cu11load_kernelEPKhPhim,(.L_x_6 - _ZN2gr9streamops7load_cu11load_kernelEPKhPhim)
        .other          _ZN2gr9streamops7load_cu11load_kernelEPKhPhim,@"STO_CUDA_ENTRY STV_DEFAULT"
_ZN2gr9streamops7load_cu11load_kernelEPKhPhim:
.text._ZN2gr9streamops7load_cu11load_kernelEPKhPhim:
[----:B------:R-:W-:Y:S01]  /*0000*/  LDC R1, c[0x0][0x37c] ;  /* 0x0000df00ff017b82 */ /* 0x000fe20000000800 */
[----:B------:R-:W0:Y:S07]  /*0010*/  S2R R3, SR_TID.X ;  /* 0x0000000000037919 */ /* 0x000e2e0000002100 */
[----:B------:R-:W1:Y:S01]  /*0020*/  LDC.64 R8, c[0x0][0x398] ;  /* 0x0000e600ff087b82 */ /* 0x000e620000000a00 */
[----:B------:R-:W2:Y:S07]  /*0030*/  LDCU UR5, c[0x0][0x390] ;  /* 0x00007200ff0577ac */ /* 0x000eae0008000800 */
[----:B------:R-:W0:Y:S08]  /*0040*/  S2UR UR4, SR_CTAID.X ;  /* 0x00000000000479c3 */ /* 0x000e300000002500 */
[----:B------:R-:W0:Y:S01]  /*0050*/  LDC R4, c[0x0][0x360] ;  /* 0x0000d800ff047b82 */ /* 0x000e220000000800 */
[----:B-1----:R-:W-:-:S04]  /*0060*/  ISETP.NE.U32.AND P0, PT, R8, RZ, PT ;  /* 0x000000ff0800720c */ /* 0x002fc80003f05070 */
[----:B------:R-:W-:Y:S01]  /*0070*/  ISETP.NE.AND.EX P0, PT, R9, RZ, PT, P0 ;  /* 0x000000ff0900720c */ /* 0x000fe20003f05300 */
[----:B0-----:R-:W-:-:S05]  /*0080*/  IMAD R4, R4, UR4, R3 ;  /* 0x0000000404047c24 */ /* 0x001fca000f8e0203 */
[----:B--2---:R-:W-:-:S13]  /*0090*/  ISETP.GE.OR P0, PT, R4, UR5, !P0 ;  /* 0x0000000504007c0c */ /* 0x004fda000c706670 */
[----:B------:R-:W-:Y:S05]  /*00a0*/  @P0 EXIT ;  /* 0x000000000000094d */ /* 0x000fea0003800000 */
[----:B------:R-:W0:Y:S01]  /*00b0*/  LDCU.128 UR8, c[0x0][0x380] ;  /* 0x00007000ff0877ac */ /* 0x000e220008000c00 */
[----:B------:R-:W-:Y:S01]  /*00c0*/  IADD3 R0, P1, PT, R8, -0x1, RZ ;  /* 0xffffffff08007810 */ /* 0x000fe20007f3e0ff */
[----:B------:R-:W1:Y:S03]  /*00d0*/  LDCU.64 UR4, c[0x0][0x358] ;  /* 0x00006b00ff0477ac */ /* 0x000e660008000a00 */
[----:B------:R-:W-:Y:S02]  /*00e0*/  ISETP.GE.U32.AND P0, PT, R0, 0x3, PT ;  /* 0x000000030000780c */ /* 0x000fe40003f06070 */
[----:B------:R-:W-:Y:S02]  /*00f0*/  IADD3.X R3, PT, PT, R9, -0x1, RZ, P1, !PT ;  /* 0xffffffff09037810 */ /* 0x000fe40000ffe4ff */
[----:B------:R-:W-:Y:S02]  /*0100*/  SHF.R.S32.HI R0, RZ, 0x1f, R4 ;  /* 0x0000001fff007819 */ /* 0x000fe40000011404 */
[----:B------:R-:W-:-:S02]  /*0110*/  ISETP.GE.U32.AND.EX P0, PT, R3, RZ, PT, P0 ;  /* 0x000000ff0300720c */ /* 0x000fc40003f06100 */
[C---:B0-----:R-:W-:Y:S02]  /*0120*/  IADD3 R2, P2, PT, R4.reuse, UR8, RZ ;  /* 0x0000000804027c10 */ /* 0x041fe4000ff5e0ff */
[----:B------:R-:W-:Y:S02]  /*0130*/  IADD3 R4, P1, PT, R4, UR10, RZ ;  /* 0x0000000a04047c10 */ /* 0x000fe4000ff3e0ff */
[C---:B------:R-:W-:Y:S02]  /*0140*/  IADD3.X R3, PT, PT, R0.reuse, UR9, RZ, P2, !PT ;  /* 0x0000000900037c10 */ /* 0x040fe400097fe4ff */
[----:B------:R-:W-:-:S05]  /*0150*/  IADD3.X R5, PT, PT, R0, UR11, RZ, P1, !PT ;  /* 0x0000000b00057c10 */ /* 0x000fca0008ffe4ff */
[----:B-1----:R-:W-:Y:S05]  /*0160*/  @!P0 BRA `(.L_x_0) ;  /* 0x0000000000cc8947 */ /* 0x002fea0003800000 */
[----:B------:R-:W-:Y:S01]  /*0170*/  LOP3.LUT R0, R8, 0xfffffffc, RZ, 0xc0, !PT ;  /* 0xfffffffc08007812 */ /* 0x000fe200078ec0ff */
[----:B------:R-:W0:Y:S01]  /*0180*/  LDC R6, c[0x0][0x39c] ;  /* 0x0000e700ff067b82 */ /* 0x000e220000000800 */
[----:B------:R1:W5:Y:S02]  /*0190*/  LDG.E.U8 R7, desc[UR4][R2.64] ;  /* 0x0000000402077981 */ /* 0x000364000c1e1100 */
[----:B------:R-:W-:-:S04]  /*01a0*/  ISETP.GT.U32.AND P0, PT, R0, RZ, PT ;  /* 0x000000ff0000720c */ /* 0x000fc80003f04070 */
[----:B------:R-:W-:-:S13]  /*01b0*/  ISETP.GT.AND.EX P0, PT, R9, RZ, PT, P0 ;  /* 0x000000ff0900720c */ /* 0x000fda0003f04300 */
[----:B-1----:R-:W-:Y:S05]  /*01c0*/  @!P0 BRA `(.L_x_1) ;  /* 0x0000000000948947 */ /* 0x002fea0003800000 */
[----:B------:R-:W-:Y:S02]  /*01d0*/  ISETP.GT.U32.AND P1, PT, R0, 0xc, PT ;  /* 0x0000000c0000780c */ /* 0x000fe40003f24070 */
[----:B------:R-:W-:Y:S02]  /*01e0*/  PLOP3.LUT P0, PT, PT, PT, PT, 0x80, 0x8 ;  /* 0x000000000008781c */ /* 0x000fe40003f0f070 */
[----:B0-----:R-:W-:-:S13]  /*01f0*/  ISETP.GT.AND.EX P1, PT, R6, RZ, PT, P1 ;  /* 0x000000ff0600720c */ /* 0x001fda0003f24310 */
[----:B------:R-:W-:Y:S05]  /*0200*/  @!P1 BRA `(.L_x_2) ;  /* 0x0000000000489947 */ /* 0x000fea0003800000 */
[----:B------:R-:W-:-:S13]  /*0210*/  PLOP3.LUT P0, PT, PT, PT, PT, 0x8, 0x80 ;  /* 0x000000000080781c */ /* 0x000fda0003f0e170 */
.L_x_3:
[----:B-----5:R0:W-:Y:S04]  /*0220*/  STG.E.U8 desc[UR4][R4.64], R7 ;  /* 0x0000000704007986 */ /* 0x0201e8000c101104 */
[----:B-1----:R-:W2:Y:S04]  /*0230*/  LDG.E.U8 R9, desc[UR4][R2.64] ;  /* 0x0000000402097981 */ /* 0x002ea8000c1e1100 */
[----:B--2---:R1:W-:Y:S04]  /*0240*/  STG.E.U8 desc[UR4][R4.64], R9 ;  /* 0x0000000904007986 */ /* 0x0043e8000c101104 */
[----:B------:R1:W-:Y:S04]  /*0250*/  STG.E.U8 desc[UR4][R4.64], R9 ;  /* 0x0000000904007986 */ /* 0x0003e8000c101104 */
[----:B------:R-:W2:Y:S04]  /*0260*/  LDG.E.U8 R11, desc[UR4][R2.64] ;  /* 0x00000004020b7981 */ /* 0x000ea8000c1e1100 */
[----:B--2---:R1:W-:Y:S04]  /*0270*/  STG.E.U8 desc[UR4][R4.64], R11 ;  /* 0x0000000b04007986 */ /* 0x0043e8000c101104 */
[----:B------:R1:W-:Y:S04]  /*0280*/  STG.E.U8 desc[UR4][R4.64], R11 ;  /* 0x0000000b04007986 */ /* 0x0003e8000c101104 */
[----:B------:R-:W2:Y:S01]  /*0290*/  LDG.E.U8 R13, desc[UR4][R2.64] ;  /* 0x00000004020d7981 */ /* 0x000ea2000c1e1100 */
[----:B------:R-:W-:-:S04]  /*02a0*/  IADD3 R0, P1, PT, R0, -0x10, RZ ;  /* 0xfffffff000007810 */ /* 0x000fc80007f3e0ff */
[----:B------:R-:W-:Y:S02]  /*02b0*/  IADD3.X R6, PT, PT, R6, -0x1, RZ, P1, !PT ;  /* 0xffffffff06067810 */ /* 0x000fe40000ffe4ff */
[----:B------:R-:W-:Y:S01]  /*02c0*/  ISETP.GT.U32.AND P1, PT, R0, 0xc, PT ;  /* 0x0000000c0000780c */ /* 0x000fe20003f24070 */
[----:B--2---:R1:W-:Y:S04]  /*02d0*/  STG.E.U8 desc[UR4][R4.64], R13 ;  /* 0x0000000d04007986 */ /* 0x0043e8000c101104 */
[----:B------:R1:W-:Y:S04]  /*02e0*/  STG.E.U8 desc[UR4][R4.64], R13 ;  /* 0x0000000d04007986 */ /* 0x0003e8000c101104 */
[----:B0-----:R-:W2:Y:S01]  /*02f0*/  LDG.E.U8 R7, desc[UR4][R2.64] ;  /* 0x0000000402077981 */ /* 0x001ea2000c1e1100 */
[----:B------:R-:W-:-:S03]  /*0300*/  ISETP.GT.AND.EX P1, PT, R6, RZ, PT, P1 ;  /* 0x000000ff0600720c */ /* 0x000fc60003f24310 */
[----:B--2---:R1:W-:Y:S10]  /*0310*/  STG.E.U8 desc[UR4][R4.64], R7 ;  /* 0x0000000704007986 */ /* 0x0043f4000c101104 */
[----:B------:R-:W-:Y:S05]  /*0320*/  @P1 BRA `(.L_x_3) ;  /* 0xfffffffc00bc1947 */ /* 0x000fea000383ffff */
.L_x_2:
[----:B------:R-:W-:-:S04]  /*0330*/  ISETP.GT.U32.AND P1, PT, R0, 0x4, PT ;  /* 0x000000040000780c */ /* 0x000fc80003f24070 */
[----:B------:R-:W-:-:S13]  /*0340*/  ISETP.GT.AND.EX P1, PT, R6, RZ, PT, P1 ;  /* 0x000000ff0600720c */ /* 0x000fda0003f24310 */
[----:B------:R-:W-:Y:S05]  /*0350*/  @!P1 BRA `(.L_x_4) ;  /* 0x0000000000249947 */ /* 0x000fea0003800000 */
[----:B-----5:R0:W-:Y:S04]  /*0360*/  STG.E.U8 desc[UR4][R4.64], R7 ;  /* 0x0000000704007986 */ /* 0x0201e8000c101104 */
[----:B-1----:R-:W2:Y:S04]  /*0370*/  LDG.E.U8 R9, desc[UR4][R2.64] ;  /* 0x0000000402097981 */ /* 0x002ea8000c1e1100 */
[----:B--2---:R2:W-:Y:S04]  /*0380*/  STG.E.U8 desc[UR4][R4.64], R9 ;  /* 0x0000000904007986 */ /* 0x0045e8000c101104 */
[----:B------:R2:W-:Y:S04]  /*0390*/  STG.E.U8 desc[UR4][R4.64], R9 ;  /* 0x0000000904007986 */ /* 0x0005e8000c101104 */
[----:B0-----:R-:W3:Y:S01]  /*03a0*/  LDG.E.U8 R7, desc[UR4][R2.64] ;  /* 0x0000000402077981 */ /* 0x001ee2000c1e1100 */
[----:B------:R-:W-:-:S02]  /*03b0*/  IADD3 R0, P1, PT, R0, -0x8, RZ ;  /* 0xfffffff800007810 */ /* 0x000fc40007f3e0ff */
[----:B------:R-:W-:Y:S02]  /*03c0*/  PLOP3.LUT P0, PT, PT, PT, PT, 0x8, 0x80 ;  /* 0x000000000080781c */ /* 0x000fe40003f0e170 */
[----:B------:R-:W-:Y:S01]  /*03d0*/  IADD3.X R6, PT, PT, R6, -0x1, RZ, P1, !PT ;  /* 0xffffffff06067810 */ /* 0x000fe20000ffe4ff */
[----:B---3--:R2:W-:Y:S10]  /*03e0*/  STG.E.U8 desc[UR4][R4.64], R7 ;  /* 0x0000000704007986 */ /* 0x0085f4000c101104 */
.L_x_4:
[----:B------:R-:W-:-:S04]  /*03f0*/  ISETP.NE.U32.AND P1, PT, R0, RZ, PT ;  /* 0x000000ff0000720c */ /* 0x000fc80003f25070 */
[----:B------:R-:W-:-:S13]  /*0400*/  ISETP.NE.OR.EX P0, PT, R6, RZ, P0, P1 ;  /* 0x000000ff0600720c */ /* 0x000fda0000705710 */
[----:B------:R-:W-:Y:S05]  /*0410*/  @!P0 BRA `(.L_x_0) ;  /* 0x0000000000208947 */ /* 0x000fea0003800000 */
.L_x_1:
[----:B-----5:R1:W-:Y:S04]  /*0420*/  STG.E.U8 desc[UR4][R4.64], R7 ;  /* 0x0000000704007986 */ /* 0x0203e8000c101104 */
[----:B-123--:R-:W2:Y:S01]  /*0430*/  LDG.E.U8 R7, desc[UR4][R2.64] ;  /* 0x0000000402077981 */ /* 0x00eea2000c1e1100 */
[----:B------:R-:W-:-:S04]  /*0440*/  IADD3 R0, P0, PT, R0, -0x4, RZ ;  /* 0xfffffffc00007810 */ /* 0x000fc80007f1e0ff */
[----:B0-----:R-:W-:Y:S02]  /*0450*/  IADD3.X R6, PT, PT, R6, -0x1, RZ, P0, !PT ;  /* 0xffffffff06067810 */ /* 0x001fe400007fe4ff */
[----:B------:R-:W-:-:S04]  /*0460*/  ISETP.NE.U32.AND P0, PT, R0, RZ, PT ;  /* 0x000000ff0000720c */ /* 0x000fc80003f05070 */
[----:B------:R-:W-:Y:S01]  /*0470*/  ISETP.NE.AND.EX P0, PT, R6, RZ, PT, P0 ;  /* 0x000000ff0600720c */ /* 0x000fe20003f05300 */
[----:B--2---:R3:W-:-:S12]  /*0480*/  STG.E.U8 desc[UR4][R4.64], R7 ;  /* 0x0000000704007986 */ /* 0x0047d8000c101104 */
[----:B------:R-:W-:Y:S05]  /*0490*/  @P0 BRA `(.L_x_1) ;  /* 0xfffffffc00e00947 */ /* 0x000fea000383ffff */
.L_x_0:
[----:B------:R-:W-:-:S13]  /*04a0*/  LOP3.LUT P0, RZ, R8, 0x3, RZ, 0xc0, !PT ;  /* 0x0000000308ff7812 */ /* 0x000fda000780c0ff */
[----:B------:R-:W-:Y:S05]  /*04b0*/  @!P0 EXIT ;  /* 0x000000000000894d */ /* 0x000fea0003800000 */
[----:B------:R-:W4:Y:S04]  /*04c0*/  LDG.E.U8 R3, desc[UR4][R2.64] ;  /* 0x0000000402037981 */ /* 0x000f28000c1e1100 */
[----:B----4-:R-:W-:Y:S01]  /*04d0*/  STG.E.U8 desc[UR4][R4.64], R3 ;  /* 0x0000000304007986 */ /* 0x010fe2000c101104 */
[----:B------:R-:W-:Y:S05]  /*04e0*/  EXIT ;  /* 0x000000000000794d */ /* 0x000fea0003800000 */
.L_x_5:
[----:B------:R-:W-:-:S00]  /*04f0*/  BRA `(.L_x_5) ;  /* 0xfffffffc00fc7947 */ /* 0x000fc0000383ffff */
[----:B------:R-:W-:-:S00]  /*0500*/  NOP ;  /* 0x0000000000007918 */ /* 0x000fc00000000000 */
[----:B------:R-:W-:-:S00]  /*0510*/  NOP ;  /* 0x0000000000007918 */ /* 0x000fc00000000000 */
[----:B------:R-:W-:-:S00]  /*0520*/  NOP ;  /* 0x0000000000007918 */ /* 0x000fc00000000000 */
[----:B------:R-:W-:-:S00]  /*0530*/  NOP ;  /* 0x0000000000007918 */ /* 0x000fc00000000000 */
[----:B------:R-:W-:-:S00]  /*0540*/  NOP ;  /* 0x0000000000007918 */ /* 0x000fc00000000000 */
[----:B------:R-:W-:-:S00]  /*0550*/  NOP ;  /* 0x0000000000007918 */ /* 0x000fc00000000000 */
[----:B------:R-:W-:-:S00]  /*0560*/  NOP ;  /* 0x0000000000007918 */ /* 0x000fc00000000000 */
[----:B------:R-:W-:-:S00]  /*0570*/  NOP ;  /* 0x0000000000007918 */ /* 0x000fc00000000000 */
.L_x_6:


//--------------------- .nv.shared.reserved.0     --------------------------
	.section	.nv.shared.reserved.0,"aw",@nobits
	.weak		__nv_reservedSMEM_offset_0_alias
	.size		__nv_reservedSMEM_offset_0_alias, 0, 64
	.other		__nv_reservedSMEM_offset_0_alias,@"STO_CUDA_RESERVED_SHARED STV_DEFAULT"
__nv_reservedSMEM_offset_0_alias:
	.zero		0
	.zero		64


//--------------------- .nv.constant0._ZN2gr9streamops7load_cu11load_kernelEPKhPhim --------------------------
	.section	.nv.constant0._ZN2gr9streamops7load_cu11load_kernelEPKhPhim,"a",@progbits
	.sectionflags	@""
	.align	4
.nv.constant0._ZN2gr9streamops7load_cu11load_kernelEPKhPhim:
	.zero		928


//--------------------- SYMBOLS --------------------------

	.type		.nv.reservedSmem.offset0,@object
	.size		.nv.reservedSmem.offset0,0x4
